//
// Generated by NVIDIA NVVM Compiler
//
// Compiler Build ID: CL-36424714
// Cuda compilation tools, release 13.0, V13.0.88
// Based on NVVM 20.0.0
//

.version 9.0
.target sm_100
.address_size 64

	// .globl	_Z28globalMemoryDynamicPerThreadPiS_S_i
.extern .func  (.param .b64 func_retval0) malloc
(
	.param .b64 malloc_param_0
)
;
.extern .func  (.param .b32 func_retval0) vprintf
(
	.param .b64 vprintf_param_0,
	.param .b64 vprintf_param_1
)
;
.extern .func free
(
	.param .b64 free_param_0
)
;
// _ZZ27globalMemoryDynamicPerBlockPiS_S_iE12array_global has been demoted
.global .align 1 .b8 $str[27] = {84, 104, 114, 101, 97, 100, 32, 37, 100, 32, 103, 111, 116, 32, 112, 111, 105, 110, 116, 101, 114, 58, 32, 37, 112, 10};

.visible .entry _Z28globalMemoryDynamicPerThreadPiS_S_i(
	.param .u64 .ptr .align 1 _Z28globalMemoryDynamicPerThreadPiS_S_i_param_0,
	.param .u64 .ptr .align 1 _Z28globalMemoryDynamicPerThreadPiS_S_i_param_1,
	.param .u64 .ptr .align 1 _Z28globalMemoryDynamicPerThreadPiS_S_i_param_2,
	.param .u32 _Z28globalMemoryDynamicPerThreadPiS_S_i_param_3
)
{
	.local .align 16 .b8 	__local_depot0[16];
	.reg .b64 	%SP;
	.reg .b64 	%SPL;
	.reg .pred 	%p<6>;
	.reg .b16 	%rs<2>;
	.reg .b32 	%r<24>;
	.reg .b64 	%rd<30>;

	mov.u64 	%SPL, __local_depot0;
	cvta.local.u64 	%SP, %SPL;
	ld.param.u64 	%rd8, [_Z28globalMemoryDynamicPerThreadPiS_S_i_param_0];
	ld.param.u64 	%rd9, [_Z28globalMemoryDynamicPerThreadPiS_S_i_param_1];
	ld.param.u64 	%rd10, [_Z28globalMemoryDynamicPerThreadPiS_S_i_param_2];
	ld.param.u32 	%r4, [_Z28globalMemoryDynamicPerThreadPiS_S_i_param_3];
	mov.u32 	%r5, %ctaid.x;
	mov.u32 	%r6, %ntid.x;
	mov.u32 	%r7, %tid.x;
	mad.lo.s32 	%r1, %r5, %r6, %r7;
	setp.ge.s32 	%p1, %r1, %r4;
	@%p1 bra 	$L__BB0_8;
	cvt.s64.s32 	%rd1, %r4;
	mul.wide.s32 	%rd2, %r4, 4;
	{ // callseq 0, 0
	.param .b64 param0;
	st.param.b64 	[param0], %rd2;
	.param .b64 retval0;
	call.uni (retval0), 
	malloc, 
	(
	param0
	);
	ld.param.b64 	%rd11, [retval0];
	} // callseq 0
	setp.eq.s32 	%p2, %r4, 0;
	@%p2 bra 	$L__BB0_4;
	mov.b64 	%rd28, 0;
$L__BB0_3:
	add.s64 	%rd13, %rd11, %rd28;
	mov.b16 	%rs1, 0;
	st.u8 	[%rd13], %rs1;
	add.s64 	%rd28, %rd28, 1;
	setp.lt.u64 	%p3, %rd28, %rd2;
	@%p3 bra 	$L__BB0_3;
$L__BB0_4:
	add.u64 	%rd14, %SP, 0;
	add.u64 	%rd15, %SPL, 0;
	setp.eq.s32 	%p4, %r4, 0;
	st.local.u32 	[%rd15], %r1;
	st.local.u64 	[%rd15+8], %rd11;
	mov.u64 	%rd16, $str;
	cvta.global.u64 	%rd17, %rd16;
	{ // callseq 1, 0
	.param .b64 param0;
	st.param.b64 	[param0], %rd17;
	.param .b64 param1;
	st.param.b64 	[param1], %rd14;
	.param .b32 retval0;
	call.uni (retval0), 
	vprintf, 
	(
	param0, 
	param1
	);
	ld.param.b32 	%r8, [retval0];
	} // callseq 1
	@%p4 bra 	$L__BB0_7;
	mov.b32 	%r23, 0;
	mov.b64 	%rd29, 0;
$L__BB0_6:
	add.s32 	%r23, %r23, 1;
	shl.b64 	%rd19, %rd29, 2;
	add.s64 	%rd20, %rd11, %rd19;
	st.u32 	[%rd20], %r23;
	cvt.u64.u32 	%rd29, %r23;
	setp.lt.u64 	%p5, %rd29, %rd1;
	@%p5 bra 	$L__BB0_6;
$L__BB0_7:
	cvta.to.global.u64 	%rd21, %rd8;
	mul.wide.s32 	%rd22, %r1, 4;
	add.s64 	%rd23, %rd21, %rd22;
	mov.b32 	%r11, 0;
	st.global.u32 	[%rd23], %r11;
	cvta.to.global.u64 	%rd24, %rd9;
	add.s64 	%rd25, %rd24, %rd22;
	mov.b32 	%r12, 1;
	st.global.u32 	[%rd25], %r12;
	cvta.to.global.u64 	%rd26, %rd10;
	add.s64 	%rd27, %rd26, %rd22;
	mov.b32 	%r13, 2;
	st.global.u32 	[%rd27], %r13;
	ld.u32 	%r14, [%rd11];
	ld.global.u32 	%r15, [%rd23];
	add.s32 	%r16, %r15, %r14;
	st.global.u32 	[%rd23], %r16;
	ld.u32 	%r17, [%rd11+4];
	ld.global.u32 	%r18, [%rd25];
	add.s32 	%r19, %r18, %r17;
	st.global.u32 	[%rd25], %r19;
	ld.u32 	%r20, [%rd11+8];
	ld.global.u32 	%r21, [%rd27];
	add.s32 	%r22, %r21, %r20;
	st.global.u32 	[%rd27], %r22;
	{ // callseq 2, 0
	.param .b64 param0;
	st.param.b64 	[param0], %rd11;
	call.uni 
	free, 
	(
	param0
	);
	} // callseq 2
$L__BB0_8:
	ret;

}
	// .globl	_Z27globalMemoryDynamicPerBlockPiS_S_i
.visible .entry _Z27globalMemoryDynamicPerBlockPiS_S_i(
	.param .u64 .ptr .align 1 _Z27globalMemoryDynamicPerBlockPiS_S_i_param_0,
	.param .u64 .ptr .align 1 _Z27globalMemoryDynamicPerBlockPiS_S_i_param_1,
	.param .u64 .ptr .align 1 _Z27globalMemoryDynamicPerBlockPiS_S_i_param_2,
	.param .u32 _Z27globalMemoryDynamicPerBlockPiS_S_i_param_3
)
{
	.local .align 16 .b8 	__local_depot1[16];
	.reg .b64 	%SP;
	.reg .b64 	%SPL;
	.reg .pred 	%p<6>;
	.reg .b16 	%rs<2>;
	.reg .b32 	%r<23>;
	.reg .b64 	%rd<32>;
	// demoted variable
	.shared .align 8 .u64 _ZZ27globalMemoryDynamicPerBlockPiS_S_iE12array_global;
	mov.u64 	%SPL, __local_depot1;
	cvta.local.u64 	%SP, %SPL;
	ld.param.u64 	%rd6, [_Z27globalMemoryDynamicPerBlockPiS_S_i_param_0];
	ld.param.u64 	%rd7, [_Z27globalMemoryDynamicPerBlockPiS_S_i_param_1];
	ld.param.u64 	%rd8, [_Z27globalMemoryDynamicPerBlockPiS_S_i_param_2];
	ld.param.u32 	%r3, [_Z27globalMemoryDynamicPerBlockPiS_S_i_param_3];
	add.u64 	%rd9, %SP, 0;
	add.u64 	%rd1, %SPL, 0;
	mov.u32 	%r4, %ctaid.x;
	mov.u32 	%r5, %ntid.x;
	mov.u32 	%r1, %tid.x;
	mad.lo.s32 	%r2, %r4, %r5, %r1;
	setp.ge.s32 	%p1, %r2, %r3;
	@%p1 bra 	$L__BB1_8;
	setp.ne.s32 	%p2, %r1, 0;
	@%p2 bra 	$L__BB1_6;
	mul.wide.s32 	%rd2, %r3, 4;
	{ // callseq 3, 0
	.param .b64 param0;
	st.param.b64 	[param0], %rd2;
	.param .b64 retval0;
	call.uni (retval0), 
	malloc, 
	(
	param0
	);
	ld.param.b64 	%rd10, [retval0];
	} // callseq 3
	setp.eq.s32 	%p3, %r3, 0;
	@%p3 bra 	$L__BB1_5;
	mov.b64 	%rd31, 0;
$L__BB1_4:
	add.s64 	%rd12, %rd10, %rd31;
	mov.b16 	%rs1, 0;
	st.u8 	[%rd12], %rs1;
	add.s64 	%rd31, %rd31, 1;
	setp.lt.u64 	%p4, %rd31, %rd2;
	@%p4 bra 	$L__BB1_4;
$L__BB1_5:
	st.local.u32 	[%rd1], %r2;
	st.local.u64 	[%rd1+8], %rd10;
	mov.u64 	%rd13, $str;
	cvta.global.u64 	%rd14, %rd13;
	{ // callseq 4, 0
	.param .b64 param0;
	st.param.b64 	[param0], %rd14;
	.param .b64 param1;
	st.param.b64 	[param1], %rd9;
	.param .b32 retval0;
	call.uni (retval0), 
	vprintf, 
	(
	param0, 
	param1
	);
	ld.param.b32 	%r6, [retval0];
	} // callseq 4
	st.shared.u64 	[_ZZ27globalMemoryDynamicPerBlockPiS_S_iE12array_global], %rd10;
$L__BB1_6:
	setp.ne.s32 	%p5, %r1, 0;
	bar.sync 	0;
	ld.shared.u64 	%rd16, [_ZZ27globalMemoryDynamicPerBlockPiS_S_iE12array_global];
	st.local.u32 	[%rd1], %r2;
	st.local.u64 	[%rd1+8], %rd16;
	mov.u64 	%rd17, $str;
	cvta.global.u64 	%rd18, %rd17;
	{ // callseq 5, 0
	.param .b64 param0;
	st.param.b64 	[param0], %rd18;
	.param .b64 param1;
	st.param.b64 	[param1], %rd9;
	.param .b32 retval0;
	call.uni (retval0), 
	vprintf, 
	(
	param0, 
	param1
	);
	ld.param.b32 	%r8, [retval0];
	} // callseq 5
	add.s32 	%r10, %r2, 1;
	ld.shared.u64 	%rd20, [_ZZ27globalMemoryDynamicPerBlockPiS_S_iE12array_global];
	mul.wide.s32 	%rd21, %r2, 4;
	add.s64 	%rd22, %rd20, %rd21;
	st.u32 	[%rd22], %r10;
	cvta.to.global.u64 	%rd23, %rd6;
	add.s64 	%rd24, %rd23, %rd21;
	mov.b32 	%r11, 0;
	st.global.u32 	[%rd24], %r11;
	cvta.to.global.u64 	%rd25, %rd7;
	add.s64 	%rd26, %rd25, %rd21;
	mov.b32 	%r12, 1;
	st.global.u32 	[%rd26], %r12;
	cvta.to.global.u64 	%rd27, %rd8;
	add.s64 	%rd28, %rd27, %rd21;
	mov.b32 	%r13, 2;
	st.global.u32 	[%rd28], %r13;
	ld.shared.u64 	%rd29, [_ZZ27globalMemoryDynamicPerBlockPiS_S_iE12array_global];
	ld.u32 	%r14, [%rd29];
	ld.global.u32 	%r15, [%rd24];
	add.s32 	%r16, %r15, %r14;
	st.global.u32 	[%rd24], %r16;
	ld.u32 	%r17, [%rd29+4];
	ld.global.u32 	%r18, [%rd26];
	add.s32 	%r19, %r18, %r17;
	st.global.u32 	[%rd26], %r19;
	ld.u32 	%r20, [%rd29+8];
	ld.global.u32 	%r21, [%rd28];
	add.s32 	%r22, %r21, %r20;
	st.global.u32 	[%rd28], %r22;
	bar.sync 	0;
	@%p5 bra 	$L__BB1_8;
	ld.shared.u64 	%rd30, [_ZZ27globalMemoryDynamicPerBlockPiS_S_iE12array_global];
	{ // callseq 6, 0
	.param .b64 param0;
	st.param.b64 	[param0], %rd30;
	call.uni 
	free, 
	(
	param0
	);
	} // callseq 6
$L__BB1_8:
	ret;

}


// ===== COMPILED SASS (sm_100) =====

	.target	sm_100

	.elftype	@"ET_EXEC"


//--------------------- .note.nv.tkinfo           --------------------------
	.section	.note.nv.tkinfo,"",@"SHT_NOTE"
	.sectionflags	@"SHF_NOTE_NV_TKINFO"
	.tkinfo
        /*0018*/ 	.word	0x00000002
        /*0030*/ 	.string	""
        /*0030*/ 	.string	"ptxas"
        /*0030*/ 	.string	"Cuda compilation tools, release 13.0, V13.0.88"
        /*0030*/ 	.string	"Build cuda_13.0.r13.0/compiler.36424714_0"
        /*0030*/ 	.string	"-arch sm_100 -m 64 "



//--------------------- .note.nv.cuinfo           --------------------------
	.section	.note.nv.cuinfo,"",@"SHT_NOTE"
	.sectionflags	@"SHF_NOTE_NV_CUINFO"
        /*0018*/ 	.short	0x0002
        /*001a*/ 	.short	0x0064
        /*001c*/ 	.short	0x0082
	.zero		2


//--------------------- .nv.info                  --------------------------
	.section	.nv.info,"",@"SHT_CUDA_INFO"
	.align	4


	//----- nvinfo : EIATTR_REGCOUNT
	.align		4
        /*0000*/ 	.byte	0x04, 0x2f
        /*0002*/ 	.short	(.L_2 - .L_1)
	.align		4
.L_1:
        /*0004*/ 	.word	index@(_Z28globalMemoryDynamicPerThreadPiS_S_i)
        /*0008*/ 	.word	0x0000001d


	//----- nvinfo : EIATTR_FRAME_SIZE
	.align		4
.L_2:
        /*000c*/ 	.byte	0x04, 0x11
        /*000e*/ 	.short	(.L_4 - .L_3)
	.align		4
.L_3:
        /*0010*/ 	.word	index@(_Z28globalMemoryDynamicPerThreadPiS_S_i)
        /*0014*/ 	.word	0x00000010


	//----- nvinfo : EIATTR_REGCOUNT
	.align		4
.L_4:
        /*0018*/ 	.byte	0x04, 0x2f
        /*001a*/ 	.short	(.L_6 - .L_5)
	.align		4
.L_5:
        /*001c*/ 	.word	index@(_Z27globalMemoryDynamicPerBlockPiS_S_i)
        /*0020*/ 	.word	0x0000001b


	//----- nvinfo : EIATTR_FRAME_SIZE
	.align		4
.L_6:
        /*0024*/ 	.byte	0x04, 0x11
        /*0026*/ 	.short	(.L_8 - .L_7)
	.align		4
.L_7:
        /*0028*/ 	.word	index@(_Z27globalMemoryDynamicPerBlockPiS_S_i)
        /*002c*/ 	.word	0x00000010


	//----- nvinfo : EIATTR_MIN_STACK_SIZE
	.align		4
.L_8:
        /*0030*/ 	.byte	0x04, 0x12
        /*0032*/ 	.short	(.L_10 - .L_9)
	.align		4
.L_9:
        /*0034*/ 	.word	index@(_Z27globalMemoryDynamicPerBlockPiS_S_i)
        /*0038*/ 	.word	0x00000010


	//----- nvinfo : EIATTR_MIN_STACK_SIZE
	.align		4
.L_10:
        /*003c*/ 	.byte	0x04, 0x12
        /*003e*/ 	.short	(.L_12 - .L_11)
	.align		4
.L_11:
        /*0040*/ 	.word	index@(_Z28globalMemoryDynamicPerThreadPiS_S_i)
        /*0044*/ 	.word	0x00000010
.L_12:


//--------------------- .nv.compat                --------------------------
	.section	.nv.compat,"",@"SHT_CUDA_COMPAT_INFO"
	.align	4
        /*0000*/ 	.byte	0x02, 0x09, 0x00, 0x00, 0x02, 0x02, 0x01, 0x00, 0x02, 0x05, 0x05, 0x00, 0x03, 0x07, 0x01, 0x01
        /*0010*/ 	.byte	0x02, 0x03, 0x00, 0x00, 0x02, 0x06, 0x01, 0x00, 0x04, 0x0b, 0x08, 0x00, 0x09, 0x00, 0x00, 0x00
        /*0020*/ 	.byte	0x00, 0x00, 0x00, 0x00


//--------------------- .nv.info._Z27globalMemoryDynamicPerBlockPiS_S_i --------------------------
	.section	.nv.info._Z27globalMemoryDynamicPerBlockPiS_S_i,"",@"SHT_CUDA_INFO"
	.sectionflags	@""
	.align	4


	//----- nvinfo : EIATTR_CUDA_API_VERSION
	.align		4
        /*0000*/ 	.byte	0x04, 0x37
        /*0002*/ 	.short	(.L_14 - .L_13)
.L_13:
        /*0004*/ 	.word	0x00000082


	//----- nvinfo : EIATTR_KPARAM_INFO
	.align		4
.L_14:
        /*0008*/ 	.byte	0x04, 0x17
        /*000a*/ 	.short	(.L_16 - .L_15)
.L_15:
        /*000c*/ 	.word	0x00000000
        /*0010*/ 	.short	0x0003
        /*0012*/ 	.short	0x0018
        /*0014*/ 	.byte	0x00, 0xf0, 0x11, 0x00


	//----- nvinfo : EIATTR_KPARAM_INFO
	.align		4
.L_16:
        /*0018*/ 	.byte	0x04, 0x17
        /*001a*/ 	.short	(.L_18 - .L_17)
.L_17:
        /*001c*/ 	.word	0x00000000
        /*0020*/ 	.short	0x0002
        /*0022*/ 	.short	0x0010
        /*0024*/ 	.byte	0x00, 0xf5, 0x21, 0x00


	//----- nvinfo : EIATTR_KPARAM_INFO
	.align		4
.L_18:
        /*0028*/ 	.byte	0x04, 0x17
        /*002a*/ 	.short	(.L_20 - .L_19)
.L_19:
        /*002c*/ 	.word	0x00000000
        /*0030*/ 	.short	0x0001
        /*0032*/ 	.short	0x0008
        /*0034*/ 	.byte	0x00, 0xf5, 0x21, 0x00


	//----- nvinfo : EIATTR_KPARAM_INFO
	.align		4
.L_20:
        /*0038*/ 	.byte	0x04, 0x17
        /*003a*/ 	.short	(.L_22 - .L_21)
.L_21:
        /*003c*/ 	.word	0x00000000
        /*0040*/ 	.short	0x0000
        /*0042*/ 	.short	0x0000
        /*0044*/ 	.byte	0x00, 0xf5, 0x21, 0x00


	//----- nvinfo : EIATTR_SPARSE_MMA_MASK
	.align		4
.L_22:
        /*0048*/ 	.byte	0x03, 0x50
        /*004a*/ 	.short	0x0000


	//----- nvinfo : EIATTR_MAXREG_COUNT
	.align		4
        /*004c*/ 	.byte	0x03, 0x1b
        /*004e*/ 	.short	0x00ff


	//----- nvinfo : EIATTR_NUM_BARRIERS
	.align		4
        /*0050*/ 	.byte	0x02, 0x4c
        /*0052*/ 	.byte	0x01
	.zero		1


	//----- nvinfo : EIATTR_EXTERNS
	.align		4
        /*0054*/ 	.byte	0x04, 0x0f
        /*0056*/ 	.short	(.L_24 - .L_23)


	//   ....[0]....
	.align		4
.L_23:
        /*0058*/ 	.word	index@(malloc)


	//   ....[1]....
	.align		4
        /*005c*/ 	.word	index@(vprintf)


	//   ....[2]....
	.align		4
        /*0060*/ 	.word	index@(free)


	//----- nvinfo : EIATTR_MERCURY_ISA_VERSION
	.align		4
.L_24:
        /*0064*/ 	.byte	0x03, 0x5f
        /*0066*/ 	.short	0x0101


	//----- nvinfo : EIATTR_VRC_CTA_INIT_COUNT
	.align		4
        /*0068*/ 	.byte	0x02, 0x4a
	.zero		1
	.zero		1


	//----- nvinfo : EIATTR_SYSCALL_OFFSETS
	.align		4
        /*006c*/ 	.byte	0x04, 0x46
        /*006e*/ 	.short	(.L_26 - .L_25)


	//   ....[0]....
.L_25:
        /*0070*/ 	.word	0x00000160


	//   ....[1]....
        /*0074*/ 	.word	0x00000580


	//   ....[2]....
        /*0078*/ 	.word	0x000006f0


	//   ....[3]....
        /*007c*/ 	.word	0x00000970


	//----- nvinfo : EIATTR_EXIT_INSTR_OFFSETS
	.align		4
.L_26:
        /*0080*/ 	.byte	0x04, 0x1c
        /*0082*/ 	.short	(.L_28 - .L_27)


	//   ....[0]....
.L_27:
        /*0084*/ 	.word	0x000000c0


	//   ....[1]....
        /*0088*/ 	.word	0x00000920


	//   ....[2]....
        /*008c*/ 	.word	0x00000980


	//----- nvinfo : EIATTR_CRS_STACK_SIZE
	.align		4
.L_28:
        /*0090*/ 	.byte	0x04, 0x1e
        /*0092*/ 	.short	(.L_30 - .L_29)
.L_29:
        /*0094*/ 	.word	0x00000000


	//----- nvinfo : EIATTR_CBANK_PARAM_SIZE
	.align		4
.L_30:
        /*0098*/ 	.byte	0x03, 0x19
        /*009a*/ 	.short	0x001c


	//----- nvinfo : EIATTR_PARAM_CBANK
	.align		4
        /*009c*/ 	.byte	0x04, 0x0a
        /*009e*/ 	.short	(.L_32 - .L_31)
	.align		4
.L_31:
        /*00a0*/ 	.word	index@(.nv.constant0._Z27globalMemoryDynamicPerBlockPiS_S_i)
        /*00a4*/ 	.short	0x0380
        /*00a6*/ 	.short	0x001c


	//----- nvinfo : EIATTR_SW_WAR
	.align		4
.L_32:
        /*00a8*/ 	.byte	0x04, 0x36
        /*00aa*/ 	.short	(.L_34 - .L_33)
.L_33:
        /*00ac*/ 	.word	0x00000008
.L_34:


//--------------------- .nv.info._Z28globalMemoryDynamicPerThreadPiS_S_i --------------------------
	.section	.nv.info._Z28globalMemoryDynamicPerThreadPiS_S_i,"",@"SHT_CUDA_INFO"
	.sectionflags	@""
	.align	4


	//----- nvinfo : EIATTR_CUDA_API_VERSION
	.align		4
        /*0000*/ 	.byte	0x04, 0x37
        /*0002*/ 	.short	(.L_36 - .L_35)
.L_35:
        /*0004*/ 	.word	0x00000082


	//----- nvinfo : EIATTR_KPARAM_INFO
	.align		4
.L_36:
        /*0008*/ 	.byte	0x04, 0x17
        /*000a*/ 	.short	(.L_38 - .L_37)
.L_37:
        /*000c*/ 	.word	0x00000000
        /*0010*/ 	.short	0x0003
        /*0012*/ 	.short	0x0018
        /*0014*/ 	.byte	0x00, 0xf0, 0x11, 0x00


	//----- nvinfo : EIATTR_KPARAM_INFO
	.align		4
.L_38:
        /*0018*/ 	.byte	0x04, 0x17
        /*001a*/ 	.short	(.L_40 - .L_39)
.L_39:
        /*001c*/ 	.word	0x00000000
        /*0020*/ 	.short	0x0002
        /*0022*/ 	.short	0x0010
        /*0024*/ 	.byte	0x00, 0xf5, 0x21, 0x00


	//----- nvinfo : EIATTR_KPARAM_INFO
	.align		4
.L_40:
        /*0028*/ 	.byte	0x04, 0x17
        /*002a*/ 	.short	(.L_42 - .L_41)
.L_41:
        /*002c*/ 	.word	0x00000000
        /*0030*/ 	.short	0x0001
        /*0032*/ 	.short	0x0008
        /*0034*/ 	.byte	0x00, 0xf5, 0x21, 0x00


	//----- nvinfo : EIATTR_KPARAM_INFO
	.align		4
.L_42:
        /*0038*/ 	.byte	0x04, 0x17
        /*003a*/ 	.short	(.L_44 - .L_43)
.L_43:
        /*003c*/ 	.word	0x00000000
        /*0040*/ 	.short	0x0000
        /*0042*/ 	.short	0x0000
        /*0044*/ 	.byte	0x00, 0xf5, 0x21, 0x00


	//----- nvinfo : EIATTR_SPARSE_MMA_MASK
	.align		4
.L_44:
        /*0048*/ 	.byte	0x03, 0x50
        /*004a*/ 	.short	0x0000


	//----- nvinfo : EIATTR_MAXREG_COUNT
	.align		4
        /*004c*/ 	.byte	0x03, 0x1b
        /*004e*/ 	.short	0x00ff


	//----- nvinfo : EIATTR_EXTERNS
	.align		4
        /*0050*/ 	.byte	0x04, 0x0f
        /*0052*/ 	.short	(.L_46 - .L_45)


	//   ....[0]....
	.align		4
.L_45:
        /*0054*/ 	.word	index@(malloc)


	//   ....[1]....
	.align		4
        /*0058*/ 	.word	index@(vprintf)


	//   ....[2]....
	.align		4
        /*005c*/ 	.word	index@(free)


	//----- nvinfo : EIATTR_MERCURY_ISA_VERSION
	.align		4
.L_46:
        /*0060*/ 	.byte	0x03, 0x5f
        /*0062*/ 	.short	0x0101


	//----- nvinfo : EIATTR_VRC_CTA_INIT_COUNT
	.align		4
        /*0064*/ 	.byte	0x02, 0x4a
	.zero		1
	.zero		1


	//----- nvinfo : EIATTR_SYSCALL_OFFSETS
	.align		4
        /*0068*/ 	.byte	0x04, 0x46
        /*006a*/ 	.short	(.L_48 - .L_47)


	//   ....[0]....
.L_47:
        /*006c*/ 	.word	0x00000130


	//   ....[1]....
        /*0070*/ 	.word	0x00000670


	//   ....[2]....
        /*0074*/ 	.word	0x00000a30


	//----- nvinfo : EIATTR_EXIT_INSTR_OFFSETS
	.align		4
.L_48:
        /*0078*/ 	.byte	0x04, 0x1c
        /*007a*/ 	.short	(.L_50 - .L_49)


	//   ....[0]....
.L_49:
        /*007c*/ 	.word	0x000000c0


	//   ....[1]....
        /*0080*/ 	.word	0x00000a40


	//----- nvinfo : EIATTR_CRS_STACK_SIZE
	.align		4
.L_50:
        /*0084*/ 	.byte	0x04, 0x1e
        /*0086*/ 	.short	(.L_52 - .L_51)
.L_51:
        /*0088*/ 	.word	0x00000000


	//----- nvinfo : EIATTR_CBANK_PARAM_SIZE
	.align		4
.L_52:
        /*008c*/ 	.byte	0x03, 0x19
        /*008e*/ 	.short	0x001c


	//----- nvinfo : EIATTR_PARAM_CBANK
	.align		4
        /*0090*/ 	.byte	0x04, 0x0a
        /*0092*/ 	.short	(.L_54 - .L_53)
	.align		4
.L_53:
        /*0094*/ 	.word	index@(.nv.constant0._Z28globalMemoryDynamicPerThreadPiS_S_i)
        /*0098*/ 	.short	0x0380
        /*009a*/ 	.short	0x001c


	//----- nvinfo : EIATTR_SW_WAR
	.align		4
.L_54:
        /*009c*/ 	.byte	0x04, 0x36
        /*009e*/ 	.short	(.L_56 - .L_55)
.L_55:
        /*00a0*/ 	.word	0x00000008
.L_56:


//--------------------- .nv.callgraph             --------------------------
	.section	.nv.callgraph,"",@"SHT_CUDA_CALLGRAPH"
	.align	4
	.sectionentsize	8
	.align		4
        /*0000*/ 	.word	0x00000000
	.align		4
        /*0004*/ 	.word	0xffffffff
	.align		4
        /*0008*/ 	.word	index@(_Z27globalMemoryDynamicPerBlockPiS_S_i)
	.align		4
        /*000c*/ 	.word	index@(free)
	.align		4
        /*0010*/ 	.word	index@(_Z27globalMemoryDynamicPerBlockPiS_S_i)
	.align		4
        /*0014*/ 	.word	index@(vprintf)
	.align		4
        /*0018*/ 	.word	index@(_Z27globalMemoryDynamicPerBlockPiS_S_i)
	.align		4
        /*001c*/ 	.word	index@(malloc)
	.align		4
        /*0020*/ 	.word	index@(_Z28globalMemoryDynamicPerThreadPiS_S_i)
	.align		4
        /*0024*/ 	.word	index@(free)
	.align		4
        /*0028*/ 	.word	index@(_Z28globalMemoryDynamicPerThreadPiS_S_i)
	.align		4
        /*002c*/ 	.word	index@(vprintf)
	.align		4
        /*0030*/ 	.word	index@(_Z28globalMemoryDynamicPerThreadPiS_S_i)
	.align		4
        /*0034*/ 	.word	index@(malloc)
	.align		4
        /*0038*/ 	.word	0x00000000
	.align		4
        /*003c*/ 	.word	0xfffffffe
	.align		4
        /*0040*/ 	.word	0x00000000
	.align		4
        /*0044*/ 	.word	0xfffffffd
	.align		4
        /*0048*/ 	.word	0x00000000
	.align		4
        /*004c*/ 	.word	0xfffffffc


//--------------------- .nv.constant4             --------------------------
	.section	.nv.constant4,"a",@progbits
	.align	8
	.align		8
.nv.constant4:
        /*0000*/ 	.dword	malloc
	.align		8
        /*0008*/ 	.dword	vprintf
	.align		8
        /*0010*/ 	.dword	free
	.align		8
        /*0018*/ 	.dword	$str


//--------------------- .text._Z27globalMemoryDynamicPerBlockPiS_S_i --------------------------
	.section	.text._Z27globalMemoryDynamicPerBlockPiS_S_i,"ax",@progbits
	.align	128
        .global         _Z27globalMemoryDynamicPerBlockPiS_S_i
        .type           _Z27globalMemoryDynamicPerBlockPiS_S_i,@function
        .size           _Z27globalMemoryDynamicPerBlockPiS_S_i,(.L_x_18 - _Z27globalMemoryDynamicPerBlockPiS_S_i)
        .other          _Z27globalMemoryDynamicPerBlockPiS_S_i,@"STO_CUDA_ENTRY STV_DEFAULT"
_Z27globalMemoryDynamicPerBlockPiS_S_i:
.text._Z27globalMemoryDynamicPerBlockPiS_S_i:
[----:B------:R-:W0:Y:S01]  /*0000*/  LDC R1, c[0x0][0x37c] ;  /* 0x0000df00ff017b82 */ /* 0x000e220000000800 */
[----:B------:R-:W1:Y:S01]  /*0010*/  S2R R24, SR_TID.X ;  /* 0x0000000000187919 */ /* 0x000e620000002100 */
[----:B------:R-:W2:Y:S06]  /*0020*/  LDCU UR5, c[0x0][0x2fc] ;  /* 0x00005f80ff0577ac */ /* 0x000eac0008000800 */
[----:B------:R-:W1:Y:S01]  /*0030*/  S2UR UR6, SR_CTAID.X ;  /* 0x00000000000679c3 */ /* 0x000e620000002500 */
[----:B0-----:R-:W-:Y:S01]  /*0040*/  VIADD R1, R1, 0xfffffff0 ;  /* 0xfffffff001017836 */ /* 0x001fe20000000000 */
[----:B------:R-:W0:Y:S06]  /*0050*/  LDCU UR4, c[0x0][0x2f8] ;  /* 0x00005f00ff0477ac */ /* 0x000e2c0008000800 */
[----:B------:R-:W1:Y:S08]  /*0060*/  LDC R3, c[0x0][0x360] ;  /* 0x0000d800ff037b82 */ /* 0x000e700000000800 */
[----:B------:R-:W3:Y:S01]  /*0070*/  LDC R19, c[0x0][0x398] ;  /* 0x0000e600ff137b82 */ /* 0x000ee20000000800 */
[----:B0-----:R-:W-:-:S05]  /*0080*/  IADD3 R23, P1, PT, R1, UR4, RZ ;  /* 0x0000000401177c10 */ /* 0x001fca000ff3e0ff */
[----:B--2---:R-:W-:Y:S02]  /*0090*/  IMAD.X R22, RZ, RZ, UR5, P1 ;  /* 0x00000005ff167e24 */ /* 0x004fe400088e06ff */
[----:B-1----:R-:W-:-:S05]  /*00a0*/  IMAD R2, R3, UR6, R24 ;  /* 0x0000000603027c24 */ /* 0x002fca000f8e0218 */
[----:B---3--:R-:W-:-:S13]  /*00b0*/  ISETP.GE.AND P0, PT, R2, R19, PT ;  /* 0x000000130200720c */ /* 0x008fda0003f06270 */
[----:B------:R-:W-:Y:S05]  /*00c0*/  @P0 EXIT ;  /* 0x000000000000094d */ /* 0x000fea0003800000 */
[----:B------:R-:W-:Y:S01]  /*00d0*/  ISETP.NE.AND P0, PT, R24, RZ, PT ;  /* 0x000000ff1800720c */ /* 0x000fe20003f05270 */
[----:B------:R-:W0:-:S12]  /*00e0*/  LDCU.64 UR36, c[0x0][0x358] ;  /* 0x00006b00ff2477ac */ /* 0x000e180008000a00 */
[----:B------:R-:W-:Y:S05]  /*00f0*/  @P0 BRA `(.L_x_0) ;  /* 0x0000000400340947 */ /* 0x000fea0003800000 */
[----:B------:R-:W-:Y:S01]  /*0100*/  MOV R0, 0x0 ;  /* 0x0000000000007802 */ /* 0x000fe20000000f00 */
[----:B------:R-:W-:-:S03]  /*0110*/  IMAD.WIDE R18, R19, 0x4, RZ ;  /* 0x0000000413127825 */ /* 0x000fc600078e02ff */
[----:B------:R1:W2:Y:S01]  /*0120*/  LDC.64 R6, c[0x4][R0] ;  /* 0x0100000000067b82 */ /* 0x0002a20000000a00 */
[----:B------:R-:W-:Y:S02]  /*0130*/  IMAD.MOV.U32 R4, RZ, RZ, R18 ;  /* 0x000000ffff047224 */ /* 0x000fe400078e0012 */
[----:B------:R-:W-:-:S07]  /*0140*/  IMAD.MOV.U32 R5, RZ, RZ, R19 ;  /* 0x000000ffff057224 */ /* 0x000fce00078e0013 */
[----:B------:R-:W-:-:S07]  /*0150*/  LEPC R20, `(.L_x_1) ;  /* 0x000000001014794e */ /* 0x000fce0000000000 */
[----:B012---:R-:W-:Y:S05]  /*0160*/  CALL.ABS.NOINC R6 ;  /* 0x0000000006007343 */ /* 0x007fea0003c00000 */
.L_x_1:
[----:B------:R-:W0:Y:S01]  /*0170*/  LDCU UR4, c[0x0][0x398] ;  /* 0x00007300ff0477ac */ /* 0x000e220008000800 */
[----:B------:R-:W-:Y:S02]  /*0180*/  IMAD.MOV.U32 R16, RZ, RZ, R4 ;  /* 0x000000ffff107224 */ /* 0x000fe400078e0004 */
[----:B------:R-:W-:Y:S01]  /*0190*/  IMAD.MOV.U32 R17, RZ, RZ, R5 ;  /* 0x000000ffff117224 */ /* 0x000fe200078e0005 */
[----:B0-----:R-:W-:-:S09]  /*01a0*/  UISETP.NE.AND UP0, UPT, UR4, URZ, UPT ;  /* 0x000000ff0400728c */ /* 0x001fd2000bf05270 */
[----:B------:R-:W-:Y:S05]  /*01b0*/  BRA.U !UP0, `(.L_x_2) ;  /* 0x0000000108c87547 */ /* 0x000fea000b800000 */
[----:B------:R-:W-:Y:S01]  /*01c0*/  ISETP.GT.U32.AND P0, PT, R18, RZ, PT ;  /* 0x000000ff1200720c */ /* 0x000fe20003f04070 */
[----:B------:R-:W-:Y:S02]  /*01d0*/  IMAD.MOV.U32 R7, RZ, RZ, RZ ;  /* 0x000000ffff077224 */ /* 0x000fe400078e00ff */
[----:B------:R-:W-:Y:S01]  /*01e0*/  IMAD.MOV.U32 R9, RZ, RZ, RZ ;  /* 0x000000ffff097224 */ /* 0x000fe200078e00ff */
[----:B------:R-:W-:-:S13]  /*01f0*/  ISETP.GT.U32.AND.EX P0, PT, R19, RZ, PT, P0 ;  /* 0x000000ff1300720c */ /* 0x000fda0003f04100 */
[----:B------:R-:W-:Y:S01]  /*0200*/  @!P0 IADD3 R4, P1, PT, R7, R16, RZ ;  /* 0x0000001007048210 */ /* 0x000fe20007f3e0ff */
[----:B------:R-:W-:-:S04]  /*0210*/  @!P0 IMAD.MOV.U32 R7, RZ, RZ, 0x1 ;  /* 0x00000001ff078424 */ /* 0x000fc800078e00ff */
[----:B------:R-:W-:Y:S01]  /*0220*/  @!P0 IMAD.X R5, R9, 0x1, R17, P1 ;  /* 0x0000000109058824 */ /* 0x000fe200008e0611 */
[CC--:B------:R-:W-:Y:S01]  /*0230*/  IADD3 R0, P3, PT, R18.reuse, -R7.reuse, RZ ;  /* 0x8000000712007210 */ /* 0x0c0fe20007f7e0ff */
[----:B------:R-:W-:Y:S01]  /*0240*/  @!P0 IMAD.MOV.U32 R9, RZ, RZ, RZ ;  /* 0x000000ffff098224 */ /* 0x000fe200078e00ff */
[----:B------:R-:W-:Y:S02]  /*0250*/  ISETP.GT.U32.AND P2, PT, R18, R7, PT ;  /* 0x000000071200720c */ /* 0x000fe40003f44070 */
[----:B------:R-:W-:Y:S01]  /*0260*/  ISETP.LE.U32.AND P1, PT, R0, 0x3, PT ;  /* 0x000000030000780c */ /* 0x000fe20003f23070 */
[C---:B------:R-:W-:Y:S01]  /*0270*/  IMAD.X R0, R19.reuse, 0x1, ~R9, P3 ;  /* 0x0000000113007824 */ /* 0x040fe200018e0e09 */
[----:B------:R0:W-:Y:S01]  /*0280*/  @!P0 ST.E.U8 desc[UR36][R4.64], RZ ;  /* 0x000000ff04008985 */ /* 0x0001e2000c101124 */
[----:B------:R-:W-:-:S04]  /*0290*/  ISETP.GT.U32.AND.EX P2, PT, R19, R9, PT, P2 ;  /* 0x000000091300720c */ /* 0x000fc80003f44120 */
[----:B------:R-:W-:-:S13]  /*02a0*/  ISETP.LE.U32.OR.EX P1, PT, R0, RZ, !P2, P1 ;  /* 0x000000ff0000720c */ /* 0x000fda0005723510 */
[----:B0-----:R-:W-:Y:S05]  /*02b0*/  @P1 BRA `(.L_x_3) ;  /* 0x0000000000401947 */ /* 0x001fea0003800000 */
[----:B------:R-:W-:Y:S01]  /*02c0*/  IADD3 R0, P1, PT, R18, -0x3, RZ ;  /* 0xfffffffd12007810 */ /* 0x000fe20007f3e0ff */
[----:B------:R-:W-:Y:S01]  /*02d0*/  BSSY.RECONVERGENT B0, `(.L_x_3) ;  /* 0x000000e000007945 */ /* 0x000fe20003800200 */
[----:B------:R-:W-:Y:S02]  /*02e0*/  PLOP3.LUT P0, PT, PT, PT, PT, 0x8, 0x80 ;  /* 0x000000000080781c */ /* 0x000fe40003f0e170 */
[----:B------:R-:W-:-:S11]  /*02f0*/  IADD3.X R3, PT, PT, R19, -0x1, RZ, P1, !PT ;  /* 0xffffffff13037810 */ /* 0x000fd60000ffe4ff */
.L_x_4:
[C---:B0-----:R-:W-:Y:S02]  /*0300*/  IADD3 R4, P1, PT, R7.reuse, R16, RZ ;  /* 0x0000001007047210 */ /* 0x041fe40007f3e0ff */
[----:B------:R-:W-:-:S03]  /*0310*/  IADD3 R7, P2, PT, R7, 0x4, RZ ;  /* 0x0000000407077810 */ /* 0x000fc60007f5e0ff */
[----:B------:R-:W-:Y:S01]  /*0320*/  IMAD.X R5, R9, 0x1, R17, P1 ;  /* 0x0000000109057824 */ /* 0x000fe200008e0611 */
[----:B------:R-:W-:Y:S01]  /*0330*/  ISETP.GE.U32.AND P1, PT, R7, R0, PT ;  /* 0x000000000700720c */ /* 0x000fe20003f26070 */
[----:B------:R-:W-:-:S03]  /*0340*/  IMAD.X R9, RZ, RZ, R9, P2 ;  /* 0x000000ffff097224 */ /* 0x000fc600010e0609 */
[----:B------:R0:W-:Y:S02]  /*0350*/  ST.E.U8 desc[UR36][R4.64], RZ ;  /* 0x000000ff04007985 */ /* 0x0001e4000c101124 */
[----:B------:R-:W-:Y:S02]  /*0360*/  ISETP.GE.U32.AND.EX P1, PT, R9, R3, PT, P1 ;  /* 0x000000030900720c */ /* 0x000fe40003f26110 */
[----:B------:R0:W-:Y:S04]  /*0370*/  ST.E.U8 desc[UR36][R4.64+0x1], RZ ;  /* 0x000001ff04007985 */ /* 0x0001e8000c101124 */
[----:B------:R0:W-:Y:S04]  /*0380*/  ST.E.U8 desc[UR36][R4.64+0x2], RZ ;  /* 0x000002ff04007985 */ /* 0x0001e8000c101124 */
[----:B------:R0:W-:Y:S03]  /*0390*/  ST.E.U8 desc[UR36][R4.64+0x3], RZ ;  /* 0x000003ff04007985 */ /* 0x0001e6000c101124 */
[----:B------:R-:W-:Y:S05]  /*03a0*/  @!P1 BRA `(.L_x_4) ;  /* 0xfffffffc00d49947 */ /* 0x000fea000383ffff */
[----:B------:R-:W-:Y:S05]  /*03b0*/  BSYNC.RECONVERGENT B0 ;  /* 0x0000000000007941 */ /* 0x000fea0003800200 */
.L_x_3:
[CC--:B------:R-:W-:Y:S02]  /*03c0*/  IADD3 R0, P3, PT, R18.reuse, -R7.reuse, RZ ;  /* 0x8000000712007210 */ /* 0x0c0fe40007f7e0ff */
[----:B------:R-:W-:Y:S02]  /*03d0*/  ISETP.GT.U32.AND P2, PT, R18, R7, PT ;  /* 0x000000071200720c */ /* 0x000fe40003f44070 */
[----:B------:R-:W-:Y:S01]  /*03e0*/  ISETP.LE.U32.AND P1, PT, R0, 0x1, PT ;  /* 0x000000010000780c */ /* 0x000fe20003f23070 */
[C---:B------:R-:W-:Y:S01]  /*03f0*/  IMAD.X R0, R19.reuse, 0x1, ~R9, P3 ;  /* 0x0000000113007824 */ /* 0x040fe200018e0e09 */
[----:B------:R-:W-:-:S04]  /*0400*/  ISETP.GT.U32.AND.EX P2, PT, R19, R9, PT, P2 ;  /* 0x000000091300720c */ /* 0x000fc80003f44120 */
[----:B------:R-:W-:-:S13]  /*0410*/  ISETP.LE.U32.OR.EX P1, PT, R0, RZ, !P2, P1 ;  /* 0x000000ff0000720c */ /* 0x000fda0005723510 */
[C---:B------:R-:W-:Y:S02]  /*0420*/  @!P1 IADD3 R10, P3, PT, R7.reuse, R16, RZ ;  /* 0x00000010070a9210 */ /* 0x040fe40007f7e0ff */
[----:B------:R-:W-:Y:S02]  /*0430*/  @!P1 IADD3 R7, P2, PT, R7, 0x2, RZ ;  /* 0x0000000207079810 */ /* 0x000fe40007f5e0ff */
[----:B------:R-:W-:Y:S01]  /*0440*/  @!P1 PLOP3.LUT P0, PT, PT, PT, PT, 0x8, 0x80 ;  /* 0x000000000080981c */ /* 0x000fe20003f0e170 */
[----:B------:R-:W-:Y:S02]  /*0450*/  @!P1 IMAD.X R11, R9, 0x1, R17, P3 ;  /* 0x00000001090b9824 */ /* 0x000fe400018e0611 */
[----:B------:R-:W-:Y:S01]  /*0460*/  @!P1 IMAD.X R9, RZ, RZ, R9, P2 ;  /* 0x000000ffff099224 */ /* 0x000fe200010e0609 */
[----:B------:R-:W-:Y:S02]  /*0470*/  ISETP.LT.U32.AND P2, PT, R7, R18, PT ;  /* 0x000000120700720c */ /* 0x000fe40003f41070 */
[----:B------:R1:W-:Y:S02]  /*0480*/  @!P1 ST.E.U8 desc[UR36][R10.64], RZ ;  /* 0x000000ff0a009985 */ /* 0x0003e4000c101124 */
[----:B------:R-:W-:-:S02]  /*0490*/  ISETP.LT.U32.OR.EX P0, PT, R9, R19, P0, P2 ;  /* 0x000000130900720c */ /* 0x000fc40000701520 */
[----:B------:R1:W-:Y:S11]  /*04a0*/  @!P1 ST.E.U8 desc[UR36][R10.64+0x1], RZ ;  /* 0x000001ff0a009985 */ /* 0x0003f6000c101124 */
[----:B0-----:R-:W-:-:S05]  /*04b0*/  @P0 IADD3 R4, P2, PT, R7, R16, RZ ;  /* 0x0000001007040210 */ /* 0x001fca0007f5e0ff */
[----:B------:R-:W-:-:S05]  /*04c0*/  @P0 IMAD.X R5, R9, 0x1, R17, P2 ;  /* 0x0000000109050824 */ /* 0x000fca00010e0611 */
[----:B------:R1:W-:Y:S03]  /*04d0*/  @P0 ST.E.U8 desc[UR36][R4.64], RZ ;  /* 0x000000ff04000985 */ /* 0x0003e6000c101124 */
.L_x_2:
[----:B------:R-:W-:Y:S01]  /*04e0*/  MOV R0, 0x8 ;  /* 0x0000000800007802 */ /* 0x000fe20000000f00 */
[----:B------:R0:W-:Y:S01]  /*04f0*/  STL.64 [R1+0x8], R16 ;  /* 0x0000081001007387 */ /* 0x0001e20000100a00 */
[----:B------:R-:W1:Y:S01]  /*0500*/  LDCU.64 UR4, c[0x4][0x18] ;  /* 0x01000300ff0477ac */ /* 0x000e620008000a00 */
[----:B------:R-:W-:Y:S01]  /*0510*/  IMAD.MOV.U32 R6, RZ, RZ, R23 ;  /* 0x000000ffff067224 */ /* 0x000fe200078e0017 */
[----:B------:R0:W2:Y:S01]  /*0520*/  LDC.64 R8, c[0x4][R0] ;  /* 0x0100000000087b82 */ /* 0x0000a20000000a00 */
[----:B------:R0:W-:Y:S01]  /*0530*/  STL [R1], R2 ;  /* 0x0000000201007387 */ /* 0x0001e20000100800 */
[----:B------:R-:W-:Y:S02]  /*0540*/  IMAD.MOV.U32 R7, RZ, RZ, R22 ;  /* 0x000000ffff077224 */ /* 0x000fe400078e0016 */
[----:B-1----:R-:W-:Y:S02]  /*0550*/  IMAD.U32 R4, RZ, RZ, UR4 ;  /* 0x00000004ff047e24 */ /* 0x002fe4000f8e00ff */
[----:B0-----:R-:W-:-:S07]  /*0560*/  IMAD.U32 R5, RZ, RZ, UR5 ;  /* 0x00000005ff057e24 */ /* 0x001fce000f8e00ff */
[----:B------:R-:W-:-:S07]  /*0570*/  LEPC R20, `(.L_x_5) ;  /* 0x000000001014794e */ /* 0x000fce0000000000 */
[----:B--2---:R-:W-:Y:S05]  /*0580*/  CALL.ABS.NOINC R8 ;  /* 0x0000000008007343 */ /* 0x004fea0003c00000 */
.L_x_5:
[----:B------:R-:W0:Y:S01]  /*0590*/  S2UR UR5, SR_CgaCtaId ;  /* 0x00000000000579c3 */ /* 0x000e220000008800 */
[----:B------:R-:W-:Y:S02]  /*05a0*/  UMOV UR4, 0x400 ;  /* 0x0000040000047882 */ /* 0x000fe40000000000 */
[----:B0-----:R-:W-:-:S09]  /*05b0*/  ULEA UR4, UR5, UR4, 0x18 ;  /* 0x0000000405047291 */ /* 0x001fd2000f8ec0ff */
[----:B------:R1:W-:Y:S03]  /*05c0*/  STS.64 [UR4], R16 ;  /* 0x00000010ff007988 */ /* 0x0003e60008000a04 */
.L_x_0:
[----:B------:R-:W-:Y:S05]  /*05d0*/  WARPSYNC.ALL ;  /* 0x0000000000007948 */ /* 0x000fea0003800000 */
[----:B------:R-:W2:Y:S08]  /*05e0*/  S2UR UR5, SR_CgaCtaId ;  /* 0x00000000000579c3 */ /* 0x000eb00000008800 */
[----:B------:R-:W-:Y:S01]  /*05f0*/  BAR.SYNC.DEFER_BLOCKING 0x0 ;  /* 0x0000000000007b1d */ /* 0x000fe20000010000 */
[----:B------:R-:W-:Y:S01]  /*0600*/  MOV R0, 0x8 ;  /* 0x0000000800007802 */ /* 0x000fe20000000f00 */
[----:B------:R-:W-:Y:S01]  /*0610*/  IMAD.MOV.U32 R6, RZ, RZ, R23 ;  /* 0x000000ffff067224 */ /* 0x000fe200078e0017 */
[----:B------:R-:W-:Y:S01]  /*0620*/  ISETP.NE.AND P0, PT, R24, RZ, PT ;  /* 0x000000ff1800720c */ /* 0x000fe20003f05270 */
[----:B------:R-:W-:-:S02]  /*0630*/  IMAD.MOV.U32 R7, RZ, RZ, R22 ;  /* 0x000000ffff077224 */ /* 0x000fc400078e0016 */
[----:B------:R-:W-:Y:S02]  /*0640*/  UMOV UR4, 0x400 ;  /* 0x0000040000047882 */ /* 0x000fe40000000000 */
[----:B------:R3:W4:Y:S01]  /*0650*/  LDC.64 R10, c[0x4][R0] ;  /* 0x01000000000a7b82 */ /* 0x0007220000000a00 */
[----:B------:R-:W-:Y:S01]  /*0660*/  STL [R1], R2 ;  /* 0x0000000201007387 */ /* 0x000fe20000100800 */
[----:B---3--:R-:W-:Y:S01]  /*0670*/  P2R R0, PR, RZ, 0x1 ;  /* 0x00000001ff007803 */ /* 0x008fe20000000000 */
[----:B--2---:R-:W-:-:S09]  /*0680*/  ULEA UR4, UR5, UR4, 0x18 ;  /* 0x0000000405047291 */ /* 0x004fd2000f8ec0ff */
[----:B------:R-:W2:Y:S02]  /*0690*/  LDS.64 R8, [UR4] ;  /* 0x00000004ff087984 */ /* 0x000ea40008000a00 */
[----:B------:R-:W3:Y:S02]  /*06a0*/  LDCU.64 UR4, c[0x4][0x18] ;  /* 0x01000300ff0477ac */ /* 0x000ee40008000a00 */
[----:B---3--:R-:W-:Y:S02]  /*06b0*/  IMAD.U32 R4, RZ, RZ, UR4 ;  /* 0x00000004ff047e24 */ /* 0x008fe4000f8e00ff */
[----:B------:R-:W-:Y:S01]  /*06c0*/  IMAD.U32 R5, RZ, RZ, UR5 ;  /* 0x00000005ff057e24 */ /* 0x000fe2000f8e00ff */
[----:B--2-4-:R2:W-:Y:S06]  /*06d0*/  STL.64 [R1+0x8], R8 ;  /* 0x0000080801007387 */ /* 0x0145ec0000100a00 */
[----:B------:R-:W-:-:S07]  /*06e0*/  LEPC R20, `(.L_x_6) ;  /* 0x000000001014794e */ /* 0x000fce0000000000 */
[----:B012---:R-:W-:Y:S05]  /*06f0*/  CALL.ABS.NOINC R10 ;  /* 0x000000000a007343 */ /* 0x007fea0003c00000 */
.L_x_6:
[----:B------:R-:W0:Y:S01]  /*0700*/  S2R R3, SR_CgaCtaId ;  /* 0x0000000000037919 */ /* 0x000e220000008800 */
[----:B------:R-:W-:Y:S01]  /*0710*/  MOV R0, 0x400 ;  /* 0x0000040000007802 */ /* 0x000fe20000000f00 */
[----:B------:R-:W-:Y:S01]  /*0720*/  VIADD R15, R2, 0x1 ;  /* 0x00000001020f7836 */ /* 0x000fe20000000000 */
[----:B------:R-:W1:Y:S01]  /*0730*/  LDC.64 R10, c[0x0][0x380] ;  /* 0x0000e000ff0a7b82 */ /* 0x000e620000000a00 */
[----:B------:R-:W-:Y:S02]  /*0740*/  IMAD.MOV.U32 R17, RZ, RZ, 0x1 ;  /* 0x00000001ff117424 */ /* 0x000fe400078e00ff */
[----:B------:R-:W-:-:S05]  /*0750*/  IMAD.MOV.U32 R19, RZ, RZ, 0x2 ;  /* 0x00000002ff137424 */ /* 0x000fca00078e00ff */
[----:B------:R-:W2:Y:S08]  /*0760*/  LDC.64 R6, c[0x0][0x388] ;  /* 0x0000e200ff067b82 */ /* 0x000eb00000000a00 */
[----:B------:R-:W3:Y:S01]  /*0770*/  LDC.64 R12, c[0x0][0x390] ;  /* 0x0000e400ff0c7b82 */ /* 0x000ee20000000a00 */
[----:B-1----:R-:W-:Y:S01]  /*0780*/  IMAD.WIDE R10, R2, 0x4, R10 ;  /* 0x00000004020a7825 */ /* 0x002fe200078e020a */
[----:B0-----:R-:W-:-:S03]  /*0790*/  LEA R0, R3, R0, 0x18 ;  /* 0x0000000003007211 */ /* 0x001fc600078ec0ff */
[C---:B--2---:R-:W-:Y:S02]  /*07a0*/  IMAD.WIDE R6, R2.reuse, 0x4, R6 ;  /* 0x0000000402067825 */ /* 0x044fe400078e0206 */
[----:B------:R-:W0:Y:S02]  /*07b0*/  LDS.64 R4, [R0] ;  /* 0x0000000000047984 */ /* 0x000e240000000a00 */
[----:B0-----:R-:W-:-:S04]  /*07c0*/  IMAD.WIDE R8, R2, 0x4, R4 ;  /* 0x0000000402087825 */ /* 0x001fc800078e0204 */
[----:B---3--:R-:W-:Y:S01]  /*07d0*/  IMAD.WIDE R2, R2, 0x4, R12 ;  /* 0x0000000402027825 */ /* 0x008fe200078e020c */
[----:B------:R0:W-:Y:S04]  /*07e0*/  ST.E desc[UR36][R8.64], R15 ;  /* 0x0000000f08007985 */ /* 0x0001e8000c101924 */
[----:B------:R-:W1:Y:S04]  /*07f0*/  LDS.64 R4, [R0] ;  /* 0x0000000000047984 */ /* 0x000e680000000a00 */
[----:B------:R2:W-:Y:S04]  /*0800*/  STG.E desc[UR36][R10.64], RZ ;  /* 0x000000ff0a007986 */ /* 0x0005e8000c101924 */
[----:B------:R2:W-:Y:S04]  /*0810*/  STG.E desc[UR36][R6.64], R17 ;  /* 0x0000001106007986 */ /* 0x0005e8000c101924 */
[----:B------:R2:W-:Y:S04]  /*0820*/  STG.E desc[UR36][R2.64], R19 ;  /* 0x0000001302007986 */ /* 0x0005e8000c101924 */
[----:B0-----:R-:W3:Y:S04]  /*0830*/  LDG.E R9, desc[UR36][R10.64] ;  /* 0x000000240a097981 */ /* 0x001ee8000c1e1900 */
[----:B-1----:R-:W3:Y:S02]  /*0840*/  LD.E R8, desc[UR36][R4.64] ;  /* 0x0000002404087980 */ /* 0x002ee4000c101900 */
[----:B---3--:R-:W-:-:S05]  /*0850*/  IMAD.IADD R9, R8, 0x1, R9 ;  /* 0x0000000108097824 */ /* 0x008fca00078e0209 */
[----:B------:R2:W-:Y:S04]  /*0860*/  STG.E desc[UR36][R10.64], R9 ;  /* 0x000000090a007986 */ /* 0x0005e8000c101924 */
[----:B------:R-:W3:Y:S04]  /*0870*/  LD.E R8, desc[UR36][R4.64+0x4] ;  /* 0x0000042404087980 */ /* 0x000ee8000c101900 */
[----:B------:R-:W3:Y:S02]  /*0880*/  LDG.E R13, desc[UR36][R6.64] ;  /* 0x00000024060d7981 */ /* 0x000ee4000c1e1900 */
[----:B---3--:R-:W-:-:S05]  /*0890*/  IMAD.IADD R13, R8, 0x1, R13 ;  /* 0x00000001080d7824 */ /* 0x008fca00078e020d */
[----:B------:R2:W-:Y:S04]  /*08a0*/  STG.E desc[UR36][R6.64], R13 ;  /* 0x0000000d06007986 */ /* 0x0005e8000c101924 */
[----:B------:R-:W3:Y:S04]  /*08b0*/  LD.E R8, desc[UR36][R4.64+0x8] ;  /* 0x0000082404087980 */ /* 0x000ee8000c101900 */
[----:B------:R-:W3:Y:S01]  /*08c0*/  LDG.E R15, desc[UR36][R2.64] ;  /* 0x00000024020f7981 */ /* 0x000ee2000c1e1900 */
[----:B------:R-:W-:Y:S05]  /*08d0*/  WARPSYNC.ALL ;  /* 0x0000000000007948 */ /* 0x000fea0003800000 */
[----:B------:R-:W-:Y:S01]  /*08e0*/  ISETP.NE.AND P6, PT, R24, RZ, PT ;  /* 0x000000ff1800720c */ /* 0x000fe20003fc5270 */
[----:B---3--:R-:W-:-:S05]  /*08f0*/  IMAD.IADD R15, R8, 0x1, R15 ;  /* 0x00000001080f7824 */ /* 0x008fca00078e020f */
[----:B------:R2:W-:Y:S01]  /*0900*/  STG.E desc[UR36][R2.64], R15 ;  /* 0x0000000f02007986 */ /* 0x0005e2000c101924 */
[----:B------:R-:W-:Y:S06]  /*0910*/  BAR.SYNC.DEFER_BLOCKING 0x0 ;  /* 0x0000000000007b1d */ /* 0x000fec0000010000 */
[----:B------:R-:W-:Y:S05]  /*0920*/  @P6 EXIT ;  /* 0x000000000000694d */ /* 0x000fea0003800000 */
[----:B------:R0:W1:Y:S01]  /*0930*/  LDS.64 R4, [R0] ;  /* 0x0000000000047984 */ /* 0x0000620000000a00 */
[----:B--2---:R-:W-:-:S06]  /*0940*/  MOV R2, 0x10 ;  /* 0x0000001000027802 */ /* 0x004fcc0000000f00 */
[----:B------:R-:W2:Y:S02]  /*0950*/  LDC.64 R2, c[0x4][R2] ;  /* 0x0100000002027b82 */ /* 0x000ea40000000a00 */
[----:B------:R-:W-:-:S07]  /*0960*/  LEPC R20, `(.L_x_7) ;  /* 0x000000001014794e */ /* 0x000fce0000000000 */
[----:B012---:R-:W-:Y:S05]  /*0970*/  CALL.ABS.NOINC R2 ;  /* 0x0000000002007343 */ /* 0x007fea0003c00000 */
.L_x_7:
[----:B------:R-:W-:Y:S05]  /*0980*/  EXIT ;  /* 0x000000000000794d */ /* 0x000fea0003800000 */
.L_x_8:
[----:B------:R-:W-:-:S00]  /*0990*/  BRA `(.L_x_8) ;  /* 0xfffffffc00fc7947 */ /* 0x000fc0000383ffff */
[----:B------:R-:W-:-:S00]  /*09a0*/  NOP ;  /* 0x0000000000007918 */ /* 0x000fc00000000000 */
        /* <DEDUP_REMOVED lines=13> */
.L_x_18:


//--------------------- .text._Z28globalMemoryDynamicPerThreadPiS_S_i --------------------------
	.section	.text._Z28globalMemoryDynamicPerThreadPiS_S_i,"ax",@progbits
	.align	128
        .global         _Z28globalMemoryDynamicPerThreadPiS_S_i
        .type           _Z28globalMemoryDynamicPerThreadPiS_S_i,@function
        .size           _Z28globalMemoryDynamicPerThreadPiS_S_i,(.L_x_19 - _Z28globalMemoryDynamicPerThreadPiS_S_i)
        .other          _Z28globalMemoryDynamicPerThreadPiS_S_i,@"STO_CUDA_ENTRY STV_DEFAULT"
_Z28globalMemoryDynamicPerThreadPiS_S_i:
.text._Z28globalMemoryDynamicPerThreadPiS_S_i:
        /* <DEDUP_REMOVED lines=13> */
[----:B------:R-:W-:Y:S01]  /*00d0*/  MOV R0, 0x0 ;  /* 0x0000000000007802 */ /* 0x000fe20000000f00 */
[----:B------:R-:W-:-:S03]  /*00e0*/  IMAD.WIDE R22, R23, 0x4, RZ ;  /* 0x0000000417167825 */ /* 0x000fc600078e02ff */
[----:B------:R0:W1:Y:S01]  /*00f0*/  LDC.64 R6, c[0x4][R0] ;  /* 0x0100000000067b82 */ /* 0x0000620000000a00 */
[----:B------:R-:W-:Y:S02]  /*0100*/  IMAD.MOV.U32 R4, RZ, RZ, R22 ;  /* 0x000000ffff047224 */ /* 0x000fe400078e0016 */
[----:B------:R-:W-:-:S07]  /*0110*/  IMAD.MOV.U32 R5, RZ, RZ, R23 ;  /* 0x000000ffff057224 */ /* 0x000fce00078e0017 */
[----:B------:R-:W-:-:S07]  /*0120*/  LEPC R20, `(.L_x_9) ;  /* 0x000000001014794e */ /* 0x000fce0000000000 */
[----:B01----:R-:W-:Y:S05]  /*0130*/  CALL.ABS.NOINC R6 ;  /* 0x0000000006007343 */ /* 0x003fea0003c00000 */
.L_x_9:
[----:B------:R-:W0:Y:S01]  /*0140*/  LDCU UR4, c[0x0][0x398] ;  /* 0x00007300ff0477ac */ /* 0x000e220008000800 */
[----:B------:R-:W1:Y:S01]  /*0150*/  LDC.64 R18, c[0x0][0x358] ;  /* 0x0000d600ff127b82 */ /* 0x000e620000000a00 */
[----:B------:R-:W-:Y:S02]  /*0160*/  IMAD.MOV.U32 R16, RZ, RZ, R4 ;  /* 0x000000ffff107224 */ /* 0x000fe400078e0004 */
[----:B------:R-:W-:Y:S01]  /*0170*/  IMAD.MOV.U32 R17, RZ, RZ, R5 ;  /* 0x000000ffff117224 */ /* 0x000fe200078e0005 */
[----:B0-----:R-:W-:-:S04]  /*0180*/  ISETP.NE.AND P0, PT, RZ, UR4, PT ;  /* 0x00000004ff007c0c */ /* 0x001fc8000bf05270 */
[----:B------:R-:W-:-:S09]  /*0190*/  P2R R26, PR, RZ, 0x1 ;  /* 0x00000001ff1a7803 */ /* 0x000fd20000000000 */
[----:B------:R-:W-:Y:S05]  /*01a0*/  @!P0 BRA `(.L_x_10) ;  /* 0x0000000400088947 */ /* 0x000fea0003800000 */
[----:B------:R-:W-:Y:S01]  /*01b0*/  ISETP.GT.U32.AND P0, PT, R22, RZ, PT ;  /* 0x000000ff1600720c */ /* 0x000fe20003f04070 */
[----:B------:R-:W-:Y:S02]  /*01c0*/  IMAD.MOV.U32 R7, RZ, RZ, RZ ;  /* 0x000000ffff077224 */ /* 0x000fe400078e00ff */
[----:B------:R-:W-:Y:S01]  /*01d0*/  IMAD.MOV.U32 R9, RZ, RZ, RZ ;  /* 0x000000ffff097224 */ /* 0x000fe200078e00ff */
[----:B------:R-:W-:-:S13]  /*01e0*/  ISETP.GT.U32.AND.EX P0, PT, R23, RZ, PT, P0 ;  /* 0x000000ff1700720c */ /* 0x000fda0003f04100 */
[----:B------:R-:W-:Y:S01]  /*01f0*/  @!P0 IADD3 R4, P1, PT, R7, R16, RZ ;  /* 0x0000001007048210 */ /* 0x000fe20007f3e0ff */
[----:B------:R-:W-:Y:S01]  /*0200*/  @!P0 IMAD.MOV.U32 R7, RZ, RZ, 0x1 ;  /* 0x00000001ff078424 */ /* 0x000fe200078e00ff */
[----:B-1----:R-:W-:Y:S02]  /*0210*/  @!P0 R2UR UR4, R18 ;  /* 0x00000000120482ca */ /* 0x002fe400000e0000 */
[----:B------:R-:W-:Y:S01]  /*0220*/  @!P0 R2UR UR5, R19 ;  /* 0x00000000130582ca */ /* 0x000fe200000e0000 */
[----:B------:R-:W-:Y:S01]  /*0230*/  @!P0 IMAD.X R5, R9, 0x1, R17, P1 ;  /* 0x0000000109058824 */ /* 0x000fe200008e0611 */
[CC--:B------:R-:W-:Y:S01]  /*0240*/  IADD3 R0, P3, PT, R22.reuse, -R7.reuse, RZ ;  /* 0x8000000716007210 */ /* 0x0c0fe20007f7e0ff */
[----:B------:R-:W-:Y:S01]  /*0250*/  @!P0 IMAD.MOV.U32 R9, RZ, RZ, RZ ;  /* 0x000000ffff098224 */ /* 0x000fe200078e00ff */
[----:B------:R-:W-:Y:S02]  /*0260*/  ISETP.GT.U32.AND P2, PT, R22, R7, PT ;  /* 0x000000071600720c */ /* 0x000fe40003f44070 */
[----:B------:R-:W-:Y:S01]  /*0270*/  ISETP.LE.U32.AND P1, PT, R0, 0x3, PT ;  /* 0x000000030000780c */ /* 0x000fe20003f23070 */
[C---:B------:R-:W-:Y:S01]  /*0280*/  IMAD.X R0, R23.reuse, 0x1, ~R9, P3 ;  /* 0x0000000117007824 */ /* 0x040fe200018e0e09 */
[----:B------:R-:W-:-:S04]  /*0290*/  ISETP.GT.U32.AND.EX P2, PT, R23, R9, PT, P2 ;  /* 0x000000091700720c */ /* 0x000fc80003f44120 */
[----:B------:R-:W-:Y:S01]  /*02a0*/  ISETP.LE.U32.OR.EX P1, PT, R0, RZ, !P2, P1 ;  /* 0x000000ff0000720c */ /* 0x000fe20005723510 */
[----:B------:R0:W-:-:S12]  /*02b0*/  @!P0 ST.E.U8 desc[UR4][R4.64], RZ ;  /* 0x000000ff04008985 */ /* 0x0001d8000c101104 */
[----:B0-----:R-:W-:Y:S05]  /*02c0*/  @P1 BRA `(.L_x_11) ;  /* 0x0000000000601947 */ /* 0x001fea0003800000 */
[----:B------:R-:W-:Y:S01]  /*02d0*/  IADD3 R0, P1, PT, R22, -0x3, RZ ;  /* 0xfffffffd16007810 */ /* 0x000fe20007f3e0ff */
[----:B------:R-:W-:Y:S01]  /*02e0*/  BSSY.RECONVERGENT B0, `(.L_x_11) ;  /* 0x0000016000007945 */ /* 0x000fe20003800200 */
[----:B------:R-:W-:Y:S02]  /*02f0*/  PLOP3.LUT P0, PT, PT, PT, PT, 0x8, 0x80 ;  /* 0x000000000080781c */ /* 0x000fe40003f0e170 */
[----:B------:R-:W-:-:S11]  /*0300*/  IADD3.X R3, PT, PT, R23, -0x1, RZ, P1, !PT ;  /* 0xffffffff17037810 */ /* 0x000fd60000ffe4ff */
.L_x_12:
[C---:B0-----:R-:W-:Y:S02]  /*0310*/  IADD3 R4, P1, PT, R7.reuse, R16, RZ ;  /* 0x0000001007047210 */ /* 0x041fe40007f3e0ff */
[----:B------:R-:W-:Y:S02]  /*0320*/  IADD3 R7, P2, PT, R7, 0x4, RZ ;  /* 0x0000000407077810 */ /* 0x000fe40007f5e0ff */
[C---:B------:R-:W-:Y:S01]  /*0330*/  R2UR UR4, R18.reuse ;  /* 0x00000000120472ca */ /* 0x040fe200000e0000 */
[----:B------:R-:W-:Y:S01]  /*0340*/  IMAD.X R5, R9, 0x1, R17, P1 ;  /* 0x0000000109057824 */ /* 0x000fe200008e0611 */
[----:B------:R-:W-:Y:S01]  /*0350*/  ISETP.GE.U32.AND P1, PT, R7, R0, PT ;  /* 0x000000000700720c */ /* 0x000fe20003f26070 */
[----:B------:R-:W-:Y:S01]  /*0360*/  IMAD.X R9, RZ, RZ, R9, P2 ;  /* 0x000000ffff097224 */ /* 0x000fe200010e0609 */
[----:B------:R-:W-:Y:S02]  /*0370*/  R2UR UR5, R19 ;  /* 0x00000000130572ca */ /* 0x000fe400000e0000 */
[----:B------:R-:W-:-:S02]  /*0380*/  R2UR UR6, R18 ;  /* 0x00000000120672ca */ /* 0x000fc400000e0000 */
[C---:B------:R-:W-:Y:S02]  /*0390*/  R2UR UR7, R19.reuse ;  /* 0x00000000130772ca */ /* 0x040fe400000e0000 */
[C---:B------:R-:W-:Y:S02]  /*03a0*/  R2UR UR8, R18.reuse ;  /* 0x00000000120872ca */ /* 0x040fe400000e0000 */
[C---:B------:R-:W-:Y:S02]  /*03b0*/  R2UR UR9, R19.reuse ;  /* 0x00000000130972ca */ /* 0x040fe400000e0000 */
[----:B------:R-:W-:Y:S02]  /*03c0*/  R2UR UR10, R18 ;  /* 0x00000000120a72ca */ /* 0x000fe400000e0000 */
[----:B------:R-:W-:Y:S01]  /*03d0*/  R2UR UR11, R19 ;  /* 0x00000000130b72ca */ /* 0x000fe200000e0000 */
[----:B------:R0:W-:Y:S01]  /*03e0*/  ST.E.U8 desc[UR4][R4.64], RZ ;  /* 0x000000ff04007985 */ /* 0x0001e2000c101104 */
[----:B------:R-:W-:-:S03]  /*03f0*/  ISETP.GE.U32.AND.EX P1, PT, R9, R3, PT, P1 ;  /* 0x000000030900720c */ /* 0x000fc60003f26110 */
[----:B------:R0:W-:Y:S04]  /*0400*/  ST.E.U8 desc[UR6][R4.64+0x1], RZ ;  /* 0x000001ff04007985 */ /* 0x0001e8000c101106 */
[----:B------:R0:W-:Y:S04]  /*0410*/  ST.E.U8 desc[UR8][R4.64+0x2], RZ ;  /* 0x000002ff04007985 */ /* 0x0001e8000c101108 */
[----:B------:R0:W-:Y:S02]  /*0420*/  ST.E.U8 desc[UR10][R4.64+0x3], RZ ;  /* 0x000003ff04007985 */ /* 0x0001e4000c10110a */
[----:B------:R-:W-:Y:S05]  /*0430*/  @!P1 BRA `(.L_x_12) ;  /* 0xfffffffc00b49947 */ /* 0x000fea000383ffff */
[----:B------:R-:W-:Y:S05]  /*0440*/  BSYNC.RECONVERGENT B0 ;  /* 0x0000000000007941 */ /* 0x000fea0003800200 */
.L_x_11:
        /* <DEDUP_REMOVED lines=9> */
[----:B------:R-:W-:Y:S01]  /*04e0*/  @!P1 IMAD.X R11, R9, 0x1, R17, P3 ;  /* 0x00000001090b9824 */ /* 0x000fe200018e0611 */
[----:B------:R-:W-:Y:S01]  /*04f0*/  @!P1 R2UR UR4, R18 ;  /* 0x00000000120492ca */ /* 0x000fe200000e0000 */
[----:B------:R-:W-:Y:S01]  /*0500*/  @!P1 IMAD.X R9, RZ, RZ, R9, P2 ;  /* 0x000000ffff099224 */ /* 0x000fe200010e0609 */
[----:B------:R-:W-:Y:S02]  /*0510*/  ISETP.LT.U32.AND P2, PT, R7, R22, PT ;  /* 0x000000160700720c */ /* 0x000fe40003f41070 */
[----:B------:R-:W-:-:S02]  /*0520*/  @!P1 R2UR UR5, R19 ;  /* 0x00000000130592ca */ /* 0x000fc400000e0000 */
[----:B------:R-:W-:Y:S02]  /*0530*/  ISETP.LT.U32.OR.EX P0, PT, R9, R23, P0, P2 ;  /* 0x000000170900720c */ /* 0x000fe40000701520 */
[----:B------:R-:W-:Y:S02]  /*0540*/  @!P1 R2UR UR6, R18 ;  /* 0x00000000120692ca */ /* 0x000fe400000e0000 */
[----:B------:R-:W-:-:S07]  /*0550*/  @!P1 R2UR UR7, R19 ;  /* 0x00000000130792ca */ /* 0x000fce00000e0000 */
[----:B------:R2:W-:Y:S02]  /*0560*/  @!P1 ST.E.U8 desc[UR4][R10.64], RZ ;  /* 0x000000ff0a009985 */ /* 0x0005e4000c101104 */
[----:B------:R-:W-:Y:S02]  /*0570*/  @P0 R2UR UR8, R18 ;  /* 0x00000000120802ca */ /* 0x000fe400000e0000 */
[----:B------:R-:W-:Y:S02]  /*0580*/  @P0 R2UR UR9, R19 ;  /* 0x00000000130902ca */ /* 0x000fe400000e0000 */
[----:B0-----:R-:W-:Y:S01]  /*0590*/  @P0 IADD3 R4, P2, PT, R7, R16, RZ ;  /* 0x0000001007040210 */ /* 0x001fe20007f5e0ff */
[----:B------:R2:W-:Y:S04]  /*05a0*/  @!P1 ST.E.U8 desc[UR6][R10.64+0x1], RZ ;  /* 0x000001ff0a009985 */ /* 0x0005e8000c101106 */
[----:B------:R-:W-:-:S06]  /*05b0*/  @P0 IMAD.X R5, R9, 0x1, R17, P2 ;  /* 0x0000000109050824 */ /* 0x000fcc00010e0611 */
[----:B------:R2:W-:Y:S02]  /*05c0*/  @P0 ST.E.U8 desc[UR8][R4.64], RZ ;  /* 0x000000ff04000985 */ /* 0x0005e4000c101108 */
.L_x_10:
[----:B------:R-:W-:Y:S01]  /*05d0*/  MOV R0, 0x8 ;  /* 0x0000000800007802 */ /* 0x000fe20000000f00 */
[----:B------:R0:W-:Y:S01]  /*05e0*/  STL.64 [R1+0x8], R16 ;  /* 0x0000081001007387 */ /* 0x0001e20000100a00 */
[----:B------:R-:W2:Y:S01]  /*05f0*/  LDCU.64 UR4, c[0x4][0x18] ;  /* 0x01000300ff0477ac */ /* 0x000ea20008000a00 */
[----:B------:R-:W-:Y:S01]  /*0600*/  IMAD.MOV.U32 R6, RZ, RZ, R25 ;  /* 0x000000ffff067224 */ /* 0x000fe200078e0019 */
[----:B------:R0:W3:Y:S01]  /*0610*/  LDC.64 R8, c[0x4][R0] ;  /* 0x0100000000087b82 */ /* 0x0000e20000000a00 */
[----:B------:R0:W-:Y:S01]  /*0620*/  STL [R1], R2 ;  /* 0x0000000201007387 */ /* 0x0001e20000100800 */
[----:B------:R-:W-:Y:S02]  /*0630*/  IMAD.MOV.U32 R7, RZ, RZ, R24 ;  /* 0x000000ffff077224 */ /* 0x000fe400078e0018 */
[----:B--2---:R-:W-:Y:S02]  /*0640*/  IMAD.U32 R4, RZ, RZ, UR4 ;  /* 0x00000004ff047e24 */ /* 0x004fe4000f8e00ff */
[----:B0-----:R-:W-:-:S07]  /*0650*/  IMAD.U32 R5, RZ, RZ, UR5 ;  /* 0x00000005ff057e24 */ /* 0x001fce000f8e00ff */
[----:B------:R-:W-:-:S07]  /*0660*/  LEPC R20, `(.L_x_13) ;  /* 0x000000001014794e */ /* 0x000fce0000000000 */
[----:B-1-3--:R-:W-:Y:S05]  /*0670*/  CALL.ABS.NOINC R8 ;  /* 0x0000000008007343 */ /* 0x00afea0003c00000 */
.L_x_13:
[----:B------:R-:W0:Y:S01]  /*0680*/  LDC.64 R10, c[0x0][0x380] ;  /* 0x0000e000ff0a7b82 */ /* 0x000e220000000a00 */
[----:B------:R-:W-:-:S07]  /*0690*/  ISETP.NE.AND P6, PT, R26, RZ, PT ;  /* 0x000000ff1a00720c */ /* 0x000fce0003fc5270 */
[----:B------:R-:W1:Y:S08]  /*06a0*/  LDC.64 R8, c[0x0][0x388] ;  /* 0x0000e200ff087b82 */ /* 0x000e700000000a00 */
[----:B------:R-:W2:Y:S01]  /*06b0*/  LDC.64 R4, c[0x0][0x390] ;  /* 0x0000e400ff047b82 */ /* 0x000ea20000000a00 */
[----:B------:R-:W-:Y:S05]  /*06c0*/  @!P6 BRA `(.L_x_14) ;  /* 0x000000000044e947 */ /* 0x000fea0003800000 */
[----:B------:R-:W3:Y:S01]  /*06d0*/  LDC R14, c[0x0][0x398] ;  /* 0x0000e600ff0e7b82 */ /* 0x000ee20000000800 */
[----:B------:R-:W-:Y:S01]  /*06e0*/  BSSY.RECONVERGENT B0, `(.L_x_14) ;  /* 0x000000f000007945 */ /* 0x000fe20003800200 */
[----:B------:R-:W-:Y:S01]  /*06f0*/  IMAD.MOV.U32 R0, RZ, RZ, RZ ;  /* 0x000000ffff007224 */ /* 0x000fe200078e00ff */
[----:B------:R-:W-:Y:S02]  /*0700*/  CS2R R12, SRZ ;  /* 0x00000000000c7805 */ /* 0x000fe4000001ff00 */
[----:B---3--:R-:W-:-:S07]  /*0710*/  SHF.R.S32.HI R15, RZ, 0x1f, R14 ;  /* 0x0000001fff0f7819 */ /* 0x008fce000001140e */
.L_x_15:
[C---:B---3--:R-:W-:Y:S01]  /*0720*/  LEA R6, P0, R13.reuse, R16, 0x2 ;  /* 0x000000100d067211 */ /* 0x048fe200078010ff */
[----:B------:R-:W-:Y:S01]  /*0730*/  VIADD R3, R0, 0x1 ;  /* 0x0000000100037836 */ /* 0x000fe20000000000 */
[----:B------:R-:W-:Y:S02]  /*0740*/  R2UR UR4, R18 ;  /* 0x00000000120472ca */ /* 0x000fe400000e0000 */
[----:B------:R-:W-:Y:S01]  /*0750*/  LEA.HI.X R7, R13, R17, R12, 0x2, P0 ;  /* 0x000000110d077211 */ /* 0x000fe200000f140c */
[--C-:B------:R-:W-:Y:S01]  /*0760*/  IMAD.MOV.U32 R0, RZ, RZ, R3.reuse ;  /* 0x000000ffff007224 */ /* 0x100fe200078e0003 */
[----:B------:R-:W-:Y:S01]  /*0770*/  ISETP.GE.U32.AND P0, PT, R3, R14, PT ;  /* 0x0000000e0300720c */ /* 0x000fe20003f06070 */
[----:B------:R-:W-:Y:S01]  /*0780*/  IMAD.MOV.U32 R13, RZ, RZ, R3 ;  /* 0x000000ffff0d7224 */ /* 0x000fe200078e0003 */
[----:B------:R-:W-:Y:S02]  /*0790*/  R2UR UR5, R19 ;  /* 0x00000000130572ca */ /* 0x000fe400000e0000 */
[----:B------:R-:W-:-:S11]  /*07a0*/  ISETP.GE.U32.AND.EX P0, PT, RZ, R15, PT, P0 ;  /* 0x0000000fff00720c */ /* 0x000fd60003f06100 */
[----:B------:R3:W-:Y:S02]  /*07b0*/  ST.E desc[UR4][R6.64], R3 ;  /* 0x0000000306007985 */ /* 0x0007e4000c101904 */
[----:B------:R-:W-:Y:S05]  /*07c0*/  @!P0 BRA `(.L_x_15) ;  /* 0xfffffffc00d48947 */ /* 0x000fea000383ffff */
[----:B------:R-:W-:Y:S05]  /*07d0*/  BSYNC.RECONVERGENT B0 ;  /* 0x0000000000007941 */ /* 0x000fea0003800200 */
.L_x_14:
[----:B------:R-:W-:Y:S01]  /*07e0*/  R2UR UR4, R18 ;  /* 0x00000000120472ca */ /* 0x000fe200000e0000 */
[----:B0-----:R-:W-:Y:S01]  /*07f0*/  IMAD.WIDE R10, R2, 0x4, R10 ;  /* 0x00000004020a7825 */ /* 0x001fe200078e020a */
[C---:B------:R-:W-:Y:S02]  /*0800*/  R2UR UR5, R19.reuse ;  /* 0x00000000130572ca */ /* 0x040fe400000e0000 */
[----:B------:R-:W-:Y:S01]  /*0810*/  R2UR UR6, R18 ;  /* 0x00000000120672ca */ /* 0x000fe200000e0000 */
[----:B-1-3--:R-:W-:Y:S01]  /*0820*/  IMAD.WIDE R6, R2, 0x4, R8 ;  /* 0x0000000402067825 */ /* 0x00afe200078e0208 */
[C---:B------:R-:W-:Y:S02]  /*0830*/  R2UR UR7, R19.reuse ;  /* 0x00000000130772ca */ /* 0x040fe400000e0000 */
[----:B------:R-:W-:Y:S01]  /*0840*/  R2UR UR8, R18 ;  /* 0x00000000120872ca */ /* 0x000fe200000e0000 */
[----:B------:R-:W-:Y:S01]  /*0850*/  IMAD.MOV.U32 R13, RZ, RZ, 0x1 ;  /* 0x00000001ff0d7424 */ /* 0x000fe200078e00ff */
[----:B------:R-:W-:Y:S01]  /*0860*/  R2UR UR9, R19 ;  /* 0x00000000130972ca */ /* 0x000fe200000e0000 */
[----:B--2---:R-:W-:Y:S01]  /*0870*/  IMAD.WIDE R2, R2, 0x4, R4 ;  /* 0x0000000402027825 */ /* 0x004fe200078e0204 */
[----:B------:R-:W-:-:S02]  /*0880*/  R2UR UR12, R18 ;  /* 0x00000000120c72ca */ /* 0x000fc400000e0000 */
[C---:B------:R-:W-:Y:S01]  /*0890*/  R2UR UR13, R19.reuse ;  /* 0x00000000130d72ca */ /* 0x040fe200000e0000 */
[----:B------:R-:W-:Y:S01]  /*08a0*/  IMAD.MOV.U32 R15, RZ, RZ, 0x2 ;  /* 0x00000002ff0f7424 */ /* 0x000fe200078e00ff */
[----:B------:R-:W-:Y:S01]  /*08b0*/  R2UR UR10, R18 ;  /* 0x00000000120a72ca */ /* 0x000fe200000e0000 */
[----:B------:R-:W-:Y:S01]  /*08c0*/  STG.E desc[UR4][R10.64], RZ ;  /* 0x000000ff0a007986 */ /* 0x000fe2000c101904 */
[----:B------:R-:W-:Y:S01]  /*08d0*/  R2UR UR11, R19 ;  /* 0x00000000130b72ca */ /* 0x000fe200000e0000 */
[----:B------:R-:W-:Y:S02]  /*08e0*/  IMAD.MOV.U32 R14, RZ, RZ, R16 ;  /* 0x000000ffff0e7224 */ /* 0x000fe400078e0010 */
[----:B------:R-:W-:Y:S04]  /*08f0*/  STG.E desc[UR6][R6.64], R13 ;  /* 0x0000000d06007986 */ /* 0x000fe8000c101906 */
[----:B------:R0:W-:Y:S04]  /*0900*/  STG.E desc[UR8][R2.64], R15 ;  /* 0x0000000f02007986 */ /* 0x0001e8000c101908 */
[----:B------:R-:W2:Y:S01]  /*0910*/  LDG.E R5, desc[UR12][R10.64] ;  /* 0x0000000c0a057981 */ /* 0x000ea2000c1e1900 */
[----:B0-----:R-:W-:-:S05]  /*0920*/  IMAD.MOV.U32 R15, RZ, RZ, R17 ;  /* 0x000000ffff0f7224 */ /* 0x001fca00078e0011 */
[----:B------:R-:W2:Y:S02]  /*0930*/  LD.E R0, desc[UR10][R14.64] ;  /* 0x0000000a0e007980 */ /* 0x000ea4000c101900 */
[----:B--2---:R-:W-:-:S05]  /*0940*/  IMAD.IADD R5, R0, 0x1, R5 ;  /* 0x0000000100057824 */ /* 0x004fca00078e0205 */
[----:B------:R0:W-:Y:S04]  /*0950*/  STG.E desc[UR4][R10.64], R5 ;  /* 0x000000050a007986 */ /* 0x0001e8000c101904 */
[----:B------:R-:W2:Y:S04]  /*0960*/  LD.E R9, desc[UR6][R14.64+0x4] ;  /* 0x000004060e097980 */ /* 0x000ea8000c101900 */
[----:B------:R-:W2:Y:S02]  /*0970*/  LDG.E R0, desc[UR8][R6.64] ;  /* 0x0000000806007981 */ /* 0x000ea4000c1e1900 */
[----:B--2---:R-:W-:-:S05]  /*0980*/  IMAD.IADD R9, R9, 0x1, R0 ;  /* 0x0000000109097824 */ /* 0x004fca00078e0200 */
[----:B------:R1:W-:Y:S04]  /*0990*/  STG.E desc[UR4][R6.64], R9 ;  /* 0x0000000906007986 */ /* 0x0003e8000c101904 */
[----:B------:R-:W2:Y:S04]  /*09a0*/  LD.E R4, desc[UR6][R14.64+0x8] ;  /* 0x000008060e047980 */ /* 0x000ea8000c101900 */
[----:B------:R-:W2:Y:S01]  /*09b0*/  LDG.E R13, desc[UR8][R2.64] ;  /* 0x00000008020d7981 */ /* 0x000ea2000c1e1900 */
[----:B------:R-:W-:Y:S01]  /*09c0*/  MOV R0, 0x10 ;  /* 0x0000001000007802 */ /* 0x000fe20000000f00 */
[----:B0-----:R-:W-:-:S02]  /*09d0*/  IMAD.MOV.U32 R5, RZ, RZ, R17 ;  /* 0x000000ffff057224 */ /* 0x001fc400078e0011 */
[----:B--2---:R-:W-:Y:S02]  /*09e0*/  IMAD.IADD R11, R4, 0x1, R13 ;  /* 0x00000001040b7824 */ /* 0x004fe400078e020d */
[----:B------:R1:W0:Y:S03]  /*09f0*/  LDC.64 R12, c[0x4][R0] ;  /* 0x01000000000c7b82 */ /* 0x0002260000000a00 */
[----:B------:R1:W-:Y:S01]  /*0a00*/  STG.E desc[UR4][R2.64], R11 ;  /* 0x0000000b02007986 */ /* 0x0003e2000c101904 */
[----:B------:R-:W-:-:S07]  /*0a10*/  IMAD.MOV.U32 R4, RZ, RZ, R16 ;  /* 0x000000ffff047224 */ /* 0x000fce00078e0010 */
[----:B------:R-:W-:-:S07]  /*0a20*/  LEPC R20, `(.L_x_16) ;  /* 0x000000001014794e */ /* 0x000fce0000000000 */
[----:B01----:R-:W-:Y:S05]  /*0a30*/  CALL.ABS.NOINC R12 ;  /* 0x000000000c007343 */ /* 0x003fea0003c00000 */
.L_x_16:
[----:B------:R-:W-:Y:S05]  /*0a40*/  EXIT ;  /* 0x000000000000794d */ /* 0x000fea0003800000 */
.L_x_17:
        /* <DEDUP_REMOVED lines=11> */
.L_x_19:


//--------------------- .nv.global.init           --------------------------
	.section	.nv.global.init,"aw",@progbits
.nv.global.init:
	.type		$str,@object
	.size		$str,(.L_0 - $str)
$str:
        /*0000*/ 	.byte	0x54, 0x68, 0x72, 0x65, 0x61, 0x64, 0x20, 0x25, 0x64, 0x20, 0x67, 0x6f, 0x74, 0x20, 0x70, 0x6f
        /*0010*/ 	.byte	0x69, 0x6e, 0x74, 0x65, 0x72, 0x3a, 0x20, 0x25, 0x70, 0x0a, 0x00
.L_0:


//--------------------- .nv.shared._Z27globalMemoryDynamicPerBlockPiS_S_i --------------------------
	.section	.nv.shared._Z27globalMemoryDynamicPerBlockPiS_S_i,"aw",@nobits
	.sectionflags	@""
	.align	8
.nv.shared._Z27globalMemoryDynamicPerBlockPiS_S_i:
	.zero		1032


//--------------------- .nv.shared.reserved.0     --------------------------
	.section	.nv.shared.reserved.0,"aw",@nobits
	.weak		__nv_reservedSMEM_offset_0_alias
	.size		__nv_reservedSMEM_offset_0_alias, 0, 64
	.other		__nv_reservedSMEM_offset_0_alias,@"STO_CUDA_RESERVED_SHARED STV_DEFAULT"
__nv_reservedSMEM_offset_0_alias:
	.zero		0
	.zero		64


//--------------------- .nv.constant0._Z27globalMemoryDynamicPerBlockPiS_S_i --------------------------
	.section	.nv.constant0._Z27globalMemoryDynamicPerBlockPiS_S_i,"a",@progbits
	.sectionflags	@""
	.align	4
.nv.constant0._Z27globalMemoryDynamicPerBlockPiS_S_i:
	.zero		924


//--------------------- .nv.constant0._Z28globalMemoryDynamicPerThreadPiS_S_i --------------------------
	.section	.nv.constant0._Z28globalMemoryDynamicPerThreadPiS_S_i,"a",@progbits
	.sectionflags	@""
	.align	4
.nv.constant0._Z28globalMemoryDynamicPerThreadPiS_S_i:
	.zero		924


//--------------------- SYMBOLS --------------------------

	.type		.nv.reservedSmem.offset0,@object
	.size		.nv.reservedSmem.offset0,0x4
	.type		.nv.reservedSmem.cap,@object
	.size		.nv.reservedSmem.cap,0x4
	.type		malloc,@function
	.type		vprintf,@function
	.type		free,@function
